//
// Generated by NVIDIA NVVM Compiler
//
// Compiler Build ID: CL-36424714
// Cuda compilation tools, release 13.0, V13.0.88
// Based on NVVM 20.0.0
//

.version 9.0
.target sm_100
.address_size 64

	// .globl	_Z16histogram_kernelPjS_jj
// _ZZ16histogram_kernelPjS_jjE10sharedbins has been demoted

.visible .entry _Z16histogram_kernelPjS_jj(
	.param .u64 .ptr .align 1 _Z16histogram_kernelPjS_jj_param_0,
	.param .u64 .ptr .align 1 _Z16histogram_kernelPjS_jj_param_1,
	.param .u32 _Z16histogram_kernelPjS_jj_param_2,
	.param .u32 _Z16histogram_kernelPjS_jj_param_3
)
{
	.reg .pred 	%p<6>;
	.reg .b32 	%r<27>;
	.reg .b64 	%rd<9>;
	// demoted variable
	.shared .align 4 .b8 _ZZ16histogram_kernelPjS_jjE10sharedbins[16384];
	ld.param.u64 	%rd2, [_Z16histogram_kernelPjS_jj_param_0];
	ld.param.u64 	%rd3, [_Z16histogram_kernelPjS_jj_param_1];
	ld.param.u32 	%r8, [_Z16histogram_kernelPjS_jj_param_2];
	ld.param.u32 	%r9, [_Z16histogram_kernelPjS_jj_param_3];
	mov.u32 	%r1, %ntid.x;
	mov.u32 	%r10, %ctaid.x;
	mov.u32 	%r26, %tid.x;
	mad.lo.s32 	%r3, %r1, %r10, %r26;
	setp.ge.u32 	%p1, %r26, %r9;
	@%p1 bra 	$L__BB0_3;
	mov.u32 	%r12, _ZZ16histogram_kernelPjS_jjE10sharedbins;
	mov.u32 	%r25, %r26;
$L__BB0_2:
	shl.b32 	%r11, %r25, 2;
	add.s32 	%r13, %r12, %r11;
	mov.b32 	%r14, 0;
	st.shared.u32 	[%r13], %r14;
	add.s32 	%r25, %r25, %r1;
	setp.lt.u32 	%p2, %r25, %r9;
	@%p2 bra 	$L__BB0_2;
$L__BB0_3:
	bar.sync 	0;
	setp.ge.u32 	%p3, %r3, %r8;
	@%p3 bra 	$L__BB0_5;
	cvta.to.global.u64 	%rd4, %rd2;
	mul.wide.s32 	%rd5, %r3, 4;
	add.s64 	%rd6, %rd4, %rd5;
	ld.global.u32 	%r15, [%rd6];
	shl.b32 	%r16, %r15, 2;
	mov.u32 	%r17, _ZZ16histogram_kernelPjS_jjE10sharedbins;
	add.s32 	%r18, %r17, %r16;
	atom.shared.add.u32 	%r19, [%r18], 1;
$L__BB0_5:
	setp.ge.u32 	%p4, %r26, %r9;
	bar.sync 	0;
	@%p4 bra 	$L__BB0_8;
	cvta.to.global.u64 	%rd1, %rd3;
	mov.u32 	%r21, _ZZ16histogram_kernelPjS_jjE10sharedbins;
$L__BB0_7:
	mul.wide.s32 	%rd7, %r26, 4;
	add.s64 	%rd8, %rd1, %rd7;
	shl.b32 	%r20, %r26, 2;
	add.s32 	%r22, %r21, %r20;
	ld.shared.u32 	%r23, [%r22];
	atom.global.add.u32 	%r24, [%rd8], %r23;
	add.s32 	%r26, %r26, %r1;
	setp.lt.u32 	%p5, %r26, %r9;
	@%p5 bra 	$L__BB0_7;
$L__BB0_8:
	bar.sync 	0;
	ret;

}
	// .globl	_Z14convert_kernelPjj
.visible .entry _Z14convert_kernelPjj(
	.param .u64 .ptr .align 1 _Z14convert_kernelPjj_param_0,
	.param .u32 _Z14convert_kernelPjj_param_1
)
{
	.reg .pred 	%p<3>;
	.reg .b32 	%r<8>;
	.reg .b64 	%rd<5>;

	ld.param.u64 	%rd2, [_Z14convert_kernelPjj_param_0];
	ld.param.u32 	%r2, [_Z14convert_kernelPjj_param_1];
	mov.u32 	%r3, %ctaid.x;
	mov.u32 	%r4, %ntid.x;
	mov.u32 	%r5, %tid.x;
	mad.lo.s32 	%r1, %r3, %r4, %r5;
	setp.ge.u32 	%p1, %r1, %r2;
	@%p1 bra 	$L__BB1_3;
	cvta.to.global.u64 	%rd3, %rd2;
	mul.wide.s32 	%rd4, %r1, 4;
	add.s64 	%rd1, %rd3, %rd4;
	ld.global.u32 	%r6, [%rd1];
	setp.lt.u32 	%p2, %r6, 128;
	@%p2 bra 	$L__BB1_3;
	mov.b32 	%r7, 127;
	st.global.u32 	[%rd1], %r7;
$L__BB1_3:
	ret;

}


// ===== COMPILED SASS (sm_100) =====

	.target	sm_100

	.elftype	@"ET_EXEC"


//--------------------- .note.nv.tkinfo           --------------------------
	.section	.note.nv.tkinfo,"",@"SHT_NOTE"
	.sectionflags	@"SHF_NOTE_NV_TKINFO"
	.tkinfo
        /*0018*/ 	.word	0x00000002
        /*0030*/ 	.string	""
        /*0030*/ 	.string	"ptxas"
        /*0030*/ 	.string	"Cuda compilation tools, release 13.0, V13.0.88"
        /*0030*/ 	.string	"Build cuda_13.0.r13.0/compiler.36424714_0"
        /*0030*/ 	.string	"-arch sm_100 -m 64 "



//--------------------- .note.nv.cuinfo           --------------------------
	.section	.note.nv.cuinfo,"",@"SHT_NOTE"
	.sectionflags	@"SHF_NOTE_NV_CUINFO"
        /*0018*/ 	.short	0x0002
        /*001a*/ 	.short	0x0064
        /*001c*/ 	.short	0x0082
	.zero		2


//--------------------- .nv.info                  --------------------------
	.section	.nv.info,"",@"SHT_CUDA_INFO"
	.align	4


	//----- nvinfo : EIATTR_REGCOUNT
	.align		4
        /*0000*/ 	.byte	0x04, 0x2f
        /*0002*/ 	.short	(.L_1 - .L_0)
	.align		4
.L_0:
        /*0004*/ 	.word	index@(_Z16histogram_kernelPjS_jj)
        /*0008*/ 	.word	0x0000000c


	//----- nvinfo : EIATTR_FRAME_SIZE
	.align		4
.L_1:
        /*000c*/ 	.byte	0x04, 0x11
        /*000e*/ 	.short	(.L_3 - .L_2)
	.align		4
.L_2:
        /*0010*/ 	.word	index@(_Z16histogram_kernelPjS_jj)
        /*0014*/ 	.word	0x00000000


	//----- nvinfo : EIATTR_REGCOUNT
	.align		4
.L_3:
        /*0018*/ 	.byte	0x04, 0x2f
        /*001a*/ 	.short	(.L_5 - .L_4)
	.align		4
.L_4:
        /*001c*/ 	.word	index@(_Z14convert_kernelPjj)
        /*0020*/ 	.word	0x00000008


	//----- nvinfo : EIATTR_FRAME_SIZE
	.align		4
.L_5:
        /*0024*/ 	.byte	0x04, 0x11
        /*0026*/ 	.short	(.L_7 - .L_6)
	.align		4
.L_6:
        /*0028*/ 	.word	index@(_Z14convert_kernelPjj)
        /*002c*/ 	.word	0x00000000


	//----- nvinfo : EIATTR_MIN_STACK_SIZE
	.align		4
.L_7:
        /*0030*/ 	.byte	0x04, 0x12
        /*0032*/ 	.short	(.L_9 - .L_8)
	.align		4
.L_8:
        /*0034*/ 	.word	index@(_Z14convert_kernelPjj)
        /*0038*/ 	.word	0x00000000


	//----- nvinfo : EIATTR_MIN_STACK_SIZE
	.align		4
.L_9:
        /*003c*/ 	.byte	0x04, 0x12
        /*003e*/ 	.short	(.L_11 - .L_10)
	.align		4
.L_10:
        /*0040*/ 	.word	index@(_Z16histogram_kernelPjS_jj)
        /*0044*/ 	.word	0x00000000
.L_11:


//--------------------- .nv.compat                --------------------------
	.section	.nv.compat,"",@"SHT_CUDA_COMPAT_INFO"
	.align	4
        /*0000*/ 	.byte	0x02, 0x09, 0x00, 0x00, 0x02, 0x02, 0x01, 0x00, 0x02, 0x05, 0x05, 0x00, 0x03, 0x07, 0x01, 0x01
        /*0010*/ 	.byte	0x02, 0x03, 0x00, 0x00, 0x02, 0x06, 0x01, 0x00, 0x04, 0x0b, 0x08, 0x00, 0x09, 0x00, 0x00, 0x00
        /*0020*/ 	.byte	0x00, 0x00, 0x00, 0x00


//--------------------- .nv.info._Z14convert_kernelPjj --------------------------
	.section	.nv.info._Z14convert_kernelPjj,"",@"SHT_CUDA_INFO"
	.sectionflags	@""
	.align	4


	//----- nvinfo : EIATTR_CUDA_API_VERSION
	.align		4
        /*0000*/ 	.byte	0x04, 0x37
        /*0002*/ 	.short	(.L_13 - .L_12)
.L_12:
        /*0004*/ 	.word	0x00000082


	//----- nvinfo : EIATTR_KPARAM_INFO
	.align		4
.L_13:
        /*0008*/ 	.byte	0x04, 0x17
        /*000a*/ 	.short	(.L_15 - .L_14)
.L_14:
        /*000c*/ 	.word	0x00000000
        /*0010*/ 	.short	0x0001
        /*0012*/ 	.short	0x0008
        /*0014*/ 	.byte	0x00, 0xf0, 0x11, 0x00


	//----- nvinfo : EIATTR_KPARAM_INFO
	.align		4
.L_15:
        /*0018*/ 	.byte	0x04, 0x17
        /*001a*/ 	.short	(.L_17 - .L_16)
.L_16:
        /*001c*/ 	.word	0x00000000
        /*0020*/ 	.short	0x0000
        /*0022*/ 	.short	0x0000
        /*0024*/ 	.byte	0x00, 0xf5, 0x21, 0x00


	//----- nvinfo : EIATTR_SPARSE_MMA_MASK
	.align		4
.L_17:
        /*0028*/ 	.byte	0x03, 0x50
        /*002a*/ 	.short	0x0000


	//----- nvinfo : EIATTR_MAXREG_COUNT
	.align		4
        /*002c*/ 	.byte	0x03, 0x1b
        /*002e*/ 	.short	0x00ff


	//----- nvinfo : EIATTR_MERCURY_ISA_VERSION
	.align		4
        /*0030*/ 	.byte	0x03, 0x5f
        /*0032*/ 	.short	0x0101


	//----- nvinfo : EIATTR_VRC_CTA_INIT_COUNT
	.align		4
        /*0034*/ 	.byte	0x02, 0x4a
	.zero		1
	.zero		1


	//----- nvinfo : EIATTR_EXIT_INSTR_OFFSETS
	.align		4
        /*0038*/ 	.byte	0x04, 0x1c
        /*003a*/ 	.short	(.L_19 - .L_18)


	//   ....[0]....
.L_18:
        /*003c*/ 	.word	0x00000070


	//   ....[1]....
        /*0040*/ 	.word	0x000000d0


	//   ....[2]....
        /*0044*/ 	.word	0x00000100


	//----- nvinfo : EIATTR_CBANK_PARAM_SIZE
	.align		4
.L_19:
        /*0048*/ 	.byte	0x03, 0x19
        /*004a*/ 	.short	0x000c


	//----- nvinfo : EIATTR_PARAM_CBANK
	.align		4
        /*004c*/ 	.byte	0x04, 0x0a
        /*004e*/ 	.short	(.L_21 - .L_20)
	.align		4
.L_20:
        /*0050*/ 	.word	index@(.nv.constant0._Z14convert_kernelPjj)
        /*0054*/ 	.short	0x0380
        /*0056*/ 	.short	0x000c


	//----- nvinfo : EIATTR_SW_WAR
	.align		4
.L_21:
        /*0058*/ 	.byte	0x04, 0x36
        /*005a*/ 	.short	(.L_23 - .L_22)
.L_22:
        /*005c*/ 	.word	0x00000008
.L_23:


//--------------------- .nv.info._Z16histogram_kernelPjS_jj --------------------------
	.section	.nv.info._Z16histogram_kernelPjS_jj,"",@"SHT_CUDA_INFO"
	.sectionflags	@""
	.align	4


	//----- nvinfo : EIATTR_CUDA_API_VERSION
	.align		4
        /*0000*/ 	.byte	0x04, 0x37
        /*0002*/ 	.short	(.L_25 - .L_24)
.L_24:
        /*0004*/ 	.word	0x00000082


	//----- nvinfo : EIATTR_KPARAM_INFO
	.align		4
.L_25:
        /*0008*/ 	.byte	0x04, 0x17
        /*000a*/ 	.short	(.L_27 - .L_26)
.L_26:
        /*000c*/ 	.word	0x00000000
        /*0010*/ 	.short	0x0003
        /*0012*/ 	.short	0x0014
        /*0014*/ 	.byte	0x00, 0xf0, 0x11, 0x00


	//----- nvinfo : EIATTR_KPARAM_INFO
	.align		4
.L_27:
        /*0018*/ 	.byte	0x04, 0x17
        /*001a*/ 	.short	(.L_29 - .L_28)
.L_28:
        /*001c*/ 	.word	0x00000000
        /*0020*/ 	.short	0x0002
        /*0022*/ 	.short	0x0010
        /*0024*/ 	.byte	0x00, 0xf0, 0x11, 0x00


	//----- nvinfo : EIATTR_KPARAM_INFO
	.align		4
.L_29:
        /*0028*/ 	.byte	0x04, 0x17
        /*002a*/ 	.short	(.L_31 - .L_30)
.L_30:
        /*002c*/ 	.word	0x00000000
        /*0030*/ 	.short	0x0001
        /*0032*/ 	.short	0x0008
        /*0034*/ 	.byte	0x00, 0xf5, 0x21, 0x00


	//----- nvinfo : EIATTR_KPARAM_INFO
	.align		4
.L_31:
        /*0038*/ 	.byte	0x04, 0x17
        /*003a*/ 	.short	(.L_33 - .L_32)
.L_32:
        /*003c*/ 	.word	0x00000000
        /*0040*/ 	.short	0x0000
        /*0042*/ 	.short	0x0000
        /*0044*/ 	.byte	0x00, 0xf5, 0x21, 0x00


	//----- nvinfo : EIATTR_SPARSE_MMA_MASK
	.align		4
.L_33:
        /*0048*/ 	.byte	0x03, 0x50
        /*004a*/ 	.short	0x0000


	//----- nvinfo : EIATTR_MAXREG_COUNT
	.align		4
        /*004c*/ 	.byte	0x03, 0x1b
        /*004e*/ 	.short	0x00ff


	//----- nvinfo : EIATTR_NUM_BARRIERS
	.align		4
        /*0050*/ 	.byte	0x02, 0x4c
        /*0052*/ 	.byte	0x01
	.zero		1


	//----- nvinfo : EIATTR_MERCURY_ISA_VERSION
	.align		4
        /*0054*/ 	.byte	0x03, 0x5f
        /*0056*/ 	.short	0x0101


	//----- nvinfo : EIATTR_VRC_CTA_INIT_COUNT
	.align		4
        /*0058*/ 	.byte	0x02, 0x4a
	.zero		1
	.zero		1


	//----- nvinfo : EIATTR_EXIT_INSTR_OFFSETS
	.align		4
        /*005c*/ 	.byte	0x04, 0x1c
        /*005e*/ 	.short	(.L_35 - .L_34)


	//   ....[0]....
.L_34:
        /*0060*/ 	.word	0x00000330


	//----- nvinfo : EIATTR_CRS_STACK_SIZE
	.align		4
.L_35:
        /*0064*/ 	.byte	0x04, 0x1e
        /*0066*/ 	.short	(.L_37 - .L_36)
.L_36:
        /*0068*/ 	.word	0x00000000


	//----- nvinfo : EIATTR_CBANK_PARAM_SIZE
	.align		4
.L_37:
        /*006c*/ 	.byte	0x03, 0x19
        /*006e*/ 	.short	0x0018


	//----- nvinfo : EIATTR_PARAM_CBANK
	.align		4
        /*0070*/ 	.byte	0x04, 0x0a
        /*0072*/ 	.short	(.L_39 - .L_38)
	.align		4
.L_38:
        /*0074*/ 	.word	index@(.nv.constant0._Z16histogram_kernelPjS_jj)
        /*0078*/ 	.short	0x0380
        /*007a*/ 	.short	0x0018


	//----- nvinfo : EIATTR_SW_WAR
	.align		4
.L_39:
        /*007c*/ 	.byte	0x04, 0x36
        /*007e*/ 	.short	(.L_41 - .L_40)
.L_40:
        /*0080*/ 	.word	0x00000008
.L_41:


//--------------------- .nv.callgraph             --------------------------
	.section	.nv.callgraph,"",@"SHT_CUDA_CALLGRAPH"
	.align	4
	.sectionentsize	8
	.align		4
        /*0000*/ 	.word	0x00000000
	.align		4
        /*0004*/ 	.word	0xffffffff
	.align		4
        /*0008*/ 	.word	0x00000000
	.align		4
        /*000c*/ 	.word	0xfffffffe
	.align		4
        /*0010*/ 	.word	0x00000000
	.align		4
        /*0014*/ 	.word	0xfffffffd
	.align		4
        /*0018*/ 	.word	0x00000000
	.align		4
        /*001c*/ 	.word	0xfffffffc


//--------------------- .text._Z14convert_kernelPjj --------------------------
	.section	.text._Z14convert_kernelPjj,"ax",@progbits
	.align	128
        .global         _Z14convert_kernelPjj
        .type           _Z14convert_kernelPjj,@function
        .size           _Z14convert_kernelPjj,(.L_x_10 - _Z14convert_kernelPjj)
        .other          _Z14convert_kernelPjj,@"STO_CUDA_ENTRY STV_DEFAULT"
_Z14convert_kernelPjj:
.text._Z14convert_kernelPjj:
[----:B------:R-:W-:Y:S01]  /*0000*/  LDC R1, c[0x0][0x37c] ;  /* 0x0000df00ff017b82 */ /* 0x000fe20000000800 */
[----:B------:R-:W0:Y:S07]  /*0010*/  S2R R0, SR_TID.X ;  /* 0x0000000000007919 */ /* 0x000e2e0000002100 */
[----:B------:R-:W0:Y:S01]  /*0020*/  S2UR UR4, SR_CTAID.X ;  /* 0x00000000000479c3 */ /* 0x000e220000002500 */
[----:B------:R-:W1:Y:S07]  /*0030*/  LDCU UR5, c[0x0][0x388] ;  /* 0x00007100ff0577ac */ /* 0x000e6e0008000800 */
[----:B------:R-:W0:Y:S02]  /*0040*/  LDC R5, c[0x0][0x360] ;  /* 0x0000d800ff057b82 */ /* 0x000e240000000800 */
[----:B0-----:R-:W-:-:S05]  /*0050*/  IMAD R5, R5, UR4, R0 ;  /* 0x0000000405057c24 */ /* 0x001fca000f8e0200 */
[----:B-1----:R-:W-:-:S13]  /*0060*/  ISETP.GE.U32.AND P0, PT, R5, UR5, PT ;  /* 0x0000000505007c0c */ /* 0x002fda000bf06070 */
[----:B------:R-:W-:Y:S05]  /*0070*/  @P0 EXIT ;  /* 0x000000000000094d */ /* 0x000fea0003800000 */
[----:B------:R-:W0:Y:S01]  /*0080*/  LDC.64 R2, c[0x0][0x380] ;  /* 0x0000e000ff027b82 */ /* 0x000e220000000a00 */
[----:B------:R-:W1:Y:S01]  /*0090*/  LDCU.64 UR4, c[0x0][0x358] ;  /* 0x00006b00ff0477ac */ /* 0x000e620008000a00 */
[----:B0-----:R-:W-:-:S05]  /*00a0*/  IMAD.WIDE R2, R5, 0x4, R2 ;  /* 0x0000000405027825 */ /* 0x001fca00078e0202 */
[----:B-1----:R-:W2:Y:S02]  /*00b0*/  LDG.E R0, desc[UR4][R2.64] ;  /* 0x0000000402007981 */ /* 0x002ea4000c1e1900 */
[----:B--2---:R-:W-:-:S13]  /*00c0*/  ISETP.GE.U32.AND P0, PT, R0, 0x80, PT ;  /* 0x000000800000780c */ /* 0x004fda0003f06070 */
[----:B------:R-:W-:Y:S05]  /*00d0*/  @!P0 EXIT ;  /* 0x000000000000894d */ /* 0x000fea0003800000 */
[----:B------:R-:W-:-:S05]  /*00e0*/  HFMA2 R5, -RZ, RZ, 0, 7.569789886474609375e-06 ;  /* 0x0000007fff057431 */ /* 0x000fca00000001ff */
[----:B------:R-:W-:Y:S01]  /*00f0*/  STG.E desc[UR4][R2.64], R5 ;  /* 0x0000000502007986 */ /* 0x000fe2000c101904 */
[----:B------:R-:W-:Y:S05]  /*0100*/  EXIT ;  /* 0x000000000000794d */ /* 0x000fea0003800000 */
.L_x_0:
[----:B------:R-:W-:-:S00]  /*0110*/  BRA `(.L_x_0) ;  /* 0xfffffffc00fc7947 */ /* 0x000fc0000383ffff */
[----:B------:R-:W-:-:S00]  /*0120*/  NOP ;  /* 0x0000000000007918 */ /* 0x000fc00000000000 */
        /* <DEDUP_REMOVED lines=13> */
.L_x_10:


//--------------------- .text._Z16histogram_kernelPjS_jj --------------------------
	.section	.text._Z16histogram_kernelPjS_jj,"ax",@progbits
	.align	128
        .global         _Z16histogram_kernelPjS_jj
        .type           _Z16histogram_kernelPjS_jj,@function
        .size           _Z16histogram_kernelPjS_jj,(.L_x_11 - _Z16histogram_kernelPjS_jj)
        .other          _Z16histogram_kernelPjS_jj,@"STO_CUDA_ENTRY STV_DEFAULT"
_Z16histogram_kernelPjS_jj:
.text._Z16histogram_kernelPjS_jj:
[----:B------:R-:W-:Y:S01]  /*0000*/  LDC R1, c[0x0][0x37c] ;  /* 0x0000df00ff017b82 */ /* 0x000fe20000000800 */
[----:B------:R-:W0:Y:S01]  /*0010*/  S2R R7, SR_TID.X ;  /* 0x0000000000077919 */ /* 0x000e220000002100 */
[----:B------:R-:W0:Y:S01]  /*0020*/  LDCU UR7, c[0x0][0x394] ;  /* 0x00007280ff0777ac */ /* 0x000e220008000800 */
[----:B------:R-:W-:Y:S01]  /*0030*/  BSSY.RECONVERGENT B0, `(.L_x_1) ;  /* 0x000000f000007945 */ /* 0x000fe20003800200 */
[----:B------:R-:W1:Y:S01]  /*0040*/  S2R R0, SR_CTAID.X ;  /* 0x0000000000007919 */ /* 0x000e620000002500 */
[----:B------:R-:W1:Y:S01]  /*0050*/  LDCU UR6, c[0x0][0x360] ;  /* 0x00006c00ff0677ac */ /* 0x000e620008000800 */
[----:B0-----:R-:W-:Y:S01]  /*0060*/  ISETP.GE.U32.AND P0, PT, R7, UR7, PT ;  /* 0x0000000707007c0c */ /* 0x001fe2000bf06070 */
[----:B-1----:R-:W-:-:S12]  /*0070*/  IMAD R5, R0, UR6, R7 ;  /* 0x0000000600057c24 */ /* 0x002fd8000f8e0207 */
[----:B------:R-:W-:Y:S05]  /*0080*/  @P0 BRA `(.L_x_2) ;  /* 0x0000000000240947 */ /* 0x000fea0003800000 */
[----:B------:R-:W0:Y:S01]  /*0090*/  S2R R9, SR_CgaCtaId ;  /* 0x0000000000097919 */ /* 0x000e220000008800 */
[----:B------:R-:W-:Y:S01]  /*00a0*/  MOV R0, 0x400 ;  /* 0x0000040000007802 */ /* 0x000fe20000000f00 */
[----:B------:R-:W-:-:S03]  /*00b0*/  IMAD.MOV.U32 R3, RZ, RZ, R7 ;  /* 0x000000ffff037224 */ /* 0x000fc600078e0007 */
[----:B0-----:R-:W-:-:S07]  /*00c0*/  LEA R0, R9, R0, 0x18 ;  /* 0x0000000009007211 */ /* 0x001fce00078ec0ff */
.L_x_3:
[C---:B------:R-:W-:Y:S02]  /*00d0*/  IMAD R2, R3.reuse, 0x4, R0 ;  /* 0x0000000403027824 */ /* 0x040fe400078e0200 */
[----:B------:R-:W-:-:S03]  /*00e0*/  VIADD R3, R3, UR6 ;  /* 0x0000000603037c36 */ /* 0x000fc60008000000 */
[----:B------:R0:W-:Y:S02]  /*00f0*/  STS [R2], RZ ;  /* 0x000000ff02007388 */ /* 0x0001e40000000800 */
[----:B------:R-:W-:-:S13]  /*0100*/  ISETP.GE.U32.AND P0, PT, R3, UR7, PT ;  /* 0x0000000703007c0c */ /* 0x000fda000bf06070 */
[----:B0-----:R-:W-:Y:S05]  /*0110*/  @!P0 BRA `(.L_x_3) ;  /* 0xfffffffc00ec8947 */ /* 0x001fea000383ffff */
.L_x_2:
[----:B------:R-:W-:Y:S05]  /*0120*/  BSYNC.RECONVERGENT B0 ;  /* 0x0000000000007941 */ /* 0x000fea0003800200 */
.L_x_1:
[----:B------:R-:W0:Y:S01]  /*0130*/  LDCU UR4, c[0x0][0x390] ;  /* 0x00007200ff0477ac */ /* 0x000e220008000800 */
[----:B------:R-:W-:Y:S01]  /*0140*/  BSSY.RECONVERGENT B0, `(.L_x_4) ;  /* 0x000000e000007945 */ /* 0x000fe20003800200 */
[----:B------:R-:W-:Y:S01]  /*0150*/  BAR.SYNC.DEFER_BLOCKING 0x0 ;  /* 0x0000000000007b1d */ /* 0x000fe20000010000 */
[----:B------:R-:W-:-:S05]  /*0160*/  ISETP.GE.U32.AND P1, PT, R7, UR7, PT ;  /* 0x0000000707007c0c */ /* 0x000fca000bf26070 */
[----:B------:R-:W1:Y:S01]  /*0170*/  LDCU.64 UR8, c[0x0][0x358] ;  /* 0x00006b00ff0877ac */ /* 0x000e620008000a00 */
[----:B0-----:R-:W-:-:S13]  /*0180*/  ISETP.GE.U32.AND P0, PT, R5, UR4, PT ;  /* 0x0000000405007c0c */ /* 0x001fda000bf06070 */
[----:B-1----:R-:W-:Y:S05]  /*0190*/  @P0 BRA `(.L_x_5) ;  /* 0x0000000000200947 */ /* 0x002fea0003800000 */
[----:B------:R-:W0:Y:S02]  /*01a0*/  LDC.64 R2, c[0x0][0x380] ;  /* 0x0000e000ff027b82 */ /* 0x000e240000000a00 */
[----:B0-----:R-:W-:-:S06]  /*01b0*/  IMAD.WIDE R2, R5, 0x4, R2 ;  /* 0x0000000405027825 */ /* 0x001fcc00078e0202 */
[----:B------:R-:W2:Y:S01]  /*01c0*/  LDG.E R2, desc[UR8][R2.64] ;  /* 0x0000000802027981 */ /* 0x000ea2000c1e1900 */
[----:B------:R-:W0:Y:S01]  /*01d0*/  S2UR UR5, SR_CgaCtaId ;  /* 0x00000000000579c3 */ /* 0x000e220000008800 */
[----:B------:R-:W-:Y:S02]  /*01e0*/  UMOV UR4, 0x400 ;  /* 0x0000040000047882 */ /* 0x000fe40000000000 */
[----:B0-----:R-:W-:-:S06]  /*01f0*/  ULEA UR4, UR5, UR4, 0x18 ;  /* 0x0000000405047291 */ /* 0x001fcc000f8ec0ff */
[----:B--2---:R-:W-:-:S05]  /*0200*/  LEA R0, R2, UR4, 0x2 ;  /* 0x0000000402007c11 */ /* 0x004fca000f8e10ff */
[----:B------:R0:W-:Y:S02]  /*0210*/  ATOMS.POPC.INC.32 RZ, [R0+URZ] ;  /* 0x0000000000ff7f8c */ /* 0x0001e4000d8000ff */
.L_x_5:
[----:B------:R-:W-:Y:S05]  /*0220*/  BSYNC.RECONVERGENT B0 ;  /* 0x0000000000007941 */ /* 0x000fea0003800200 */
.L_x_4:
[----:B------:R-:W-:Y:S06]  /*0230*/  BAR.SYNC.DEFER_BLOCKING 0x0 ;  /* 0x0000000000007b1d */ /* 0x000fec0000010000 */
[----:B------:R-:W-:Y:S04]  /*0240*/  BSSY.RECONVERGENT B0, `(.L_x_6) ;  /* 0x000000d000007945 */ /* 0x000fe80003800200 */
[----:B------:R-:W-:Y:S05]  /*0250*/  @P1 BRA `(.L_x_7) ;  /* 0x00000000002c1947 */ /* 0x000fea0003800000 */
[----:B------:R-:W1:Y:S01]  /*0260*/  S2R R3, SR_CgaCtaId ;  /* 0x0000000000037919 */ /* 0x000e620000008800 */
[----:B------:R-:W2:Y:S01]  /*0270*/  LDC.64 R4, c[0x0][0x388] ;  /* 0x0000e200ff047b82 */ /* 0x000ea20000000a00 */
[----:B0-----:R-:W-:-:S04]  /*0280*/  MOV R0, 0x400 ;  /* 0x0000040000007802 */ /* 0x001fc80000000f00 */
[----:B-1----:R-:W-:-:S07]  /*0290*/  LEA R6, R3, R0, 0x18 ;  /* 0x0000000003067211 */ /* 0x002fce00078ec0ff */
.L_x_8:
[C---:B------:R-:W-:Y:S02]  /*02a0*/  IMAD R0, R7.reuse, 0x4, R6 ;  /* 0x0000000407007824 */ /* 0x040fe400078e0206 */
[----:B-12---:R-:W-:-:S03]  /*02b0*/  IMAD.WIDE R2, R7, 0x4, R4 ;  /* 0x0000000407027825 */ /* 0x006fc600078e0204 */
[----:B------:R-:W0:Y:S01]  /*02c0*/  LDS R9, [R0] ;  /* 0x0000000000097984 */ /* 0x000e220000000800 */
[----:B------:R-:W-:-:S05]  /*02d0*/  VIADD R7, R7, UR6 ;  /* 0x0000000607077c36 */ /* 0x000fca0008000000 */
[----:B------:R-:W-:Y:S01]  /*02e0*/  ISETP.GE.U32.AND P0, PT, R7, UR7, PT ;  /* 0x0000000707007c0c */ /* 0x000fe2000bf06070 */
[----:B0-----:R1:W-:-:S12]  /*02f0*/  REDG.E.ADD.STRONG.GPU desc[UR8][R2.64], R9 ;  /* 0x000000090200798e */ /* 0x0013d8000c12e108 */
[----:B------:R-:W-:Y:S05]  /*0300*/  @!P0 BRA `(.L_x_8) ;  /* 0xfffffffc00e48947 */ /* 0x000fea000383ffff */
.L_x_7:
[----:B------:R-:W-:Y:S05]  /*0310*/  BSYNC.RECONVERGENT B0 ;  /* 0x0000000000007941 */ /* 0x000fea0003800200 */
.L_x_6:
[----:B------:R-:W-:Y:S06]  /*0320*/  BAR.SYNC.DEFER_BLOCKING 0x0 ;  /* 0x0000000000007b1d */ /* 0x000fec0000010000 */
[----:B------:R-:W-:Y:S05]  /*0330*/  EXIT ;  /* 0x000000000000794d */ /* 0x000fea0003800000 */
.L_x_9:
        /* <DEDUP_REMOVED lines=12> */
.L_x_11:


//--------------------- .nv.shared.reserved.0     --------------------------
	.section	.nv.shared.reserved.0,"aw",@nobits
	.weak		__nv_reservedSMEM_offset_0_alias
	.size		__nv_reservedSMEM_offset_0_alias, 0, 64
	.other		__nv_reservedSMEM_offset_0_alias,@"STO_CUDA_RESERVED_SHARED STV_DEFAULT"
__nv_reservedSMEM_offset_0_alias:
	.zero		0
	.zero		64


//--------------------- .nv.shared._Z16histogram_kernelPjS_jj --------------------------
	.section	.nv.shared._Z16histogram_kernelPjS_jj,"aw",@nobits
	.sectionflags	@""
	.align	4
.nv.shared._Z16histogram_kernelPjS_jj:
	.zero		17408


//--------------------- .nv.constant0._Z14convert_kernelPjj --------------------------
	.section	.nv.constant0._Z14convert_kernelPjj,"a",@progbits
	.sectionflags	@""
	.align	4
.nv.constant0._Z14convert_kernelPjj:
	.zero		908


//--------------------- .nv.constant0._Z16histogram_kernelPjS_jj --------------------------
	.section	.nv.constant0._Z16histogram_kernelPjS_jj,"a",@progbits
	.sectionflags	@""
	.align	4
.nv.constant0._Z16histogram_kernelPjS_jj:
	.zero		920


//--------------------- SYMBOLS --------------------------

	.type		.nv.reservedSmem.offset0,@object
	.size		.nv.reservedSmem.offset0,0x4
	.type		.nv.reservedSmem.cap,@object
	.size		.nv.reservedSmem.cap,0x4
